//
// Generated by NVIDIA NVVM Compiler
//
// Compiler Build ID: CL-36424714
// Cuda compilation tools, release 13.0, V13.0.88
// Based on NVVM 20.0.0
//

.version 9.0
.target sm_100
.address_size 64

	// .globl	_ZN3cub18CUB_300001_SM_10006detail11EmptyKernelIvEEvv
.global .align 1 .b8 _ZN34_INTERNAL_816bbcf7_4_k_cu_abdeb92a4cuda3std3__45__cpo5beginE[1];
.global .align 1 .b8 _ZN34_INTERNAL_816bbcf7_4_k_cu_abdeb92a4cuda3std3__45__cpo3endE[1];
.global .align 1 .b8 _ZN34_INTERNAL_816bbcf7_4_k_cu_abdeb92a4cuda3std3__45__cpo6cbeginE[1];
.global .align 1 .b8 _ZN34_INTERNAL_816bbcf7_4_k_cu_abdeb92a4cuda3std3__45__cpo4cendE[1];
.global .align 1 .b8 _ZN34_INTERNAL_816bbcf7_4_k_cu_abdeb92a4cuda3std3__45__cpo6rbeginE[1];
.global .align 1 .b8 _ZN34_INTERNAL_816bbcf7_4_k_cu_abdeb92a4cuda3std3__45__cpo4rendE[1];
.global .align 1 .b8 _ZN34_INTERNAL_816bbcf7_4_k_cu_abdeb92a4cuda3std3__45__cpo7crbeginE[1];
.global .align 1 .b8 _ZN34_INTERNAL_816bbcf7_4_k_cu_abdeb92a4cuda3std3__45__cpo5crendE[1];
.global .align 1 .b8 _ZN34_INTERNAL_816bbcf7_4_k_cu_abdeb92a4cuda3std3__436_GLOBAL__N__816bbcf7_4_k_cu_abdeb92a6ignoreE[1];
.global .align 1 .b8 _ZN34_INTERNAL_816bbcf7_4_k_cu_abdeb92a4cuda3std3__419piecewise_constructE[1];
.global .align 1 .b8 _ZN34_INTERNAL_816bbcf7_4_k_cu_abdeb92a4cuda3std3__48in_placeE[1];
.global .align 1 .b8 _ZN34_INTERNAL_816bbcf7_4_k_cu_abdeb92a4cuda3std3__420unreachable_sentinelE[1];
.global .align 1 .b8 _ZN34_INTERNAL_816bbcf7_4_k_cu_abdeb92a4cuda3std3__47nulloptE[1];
.global .align 1 .b8 _ZN34_INTERNAL_816bbcf7_4_k_cu_abdeb92a4cuda3std3__48unexpectE[1];
.global .align 1 .b8 _ZN34_INTERNAL_816bbcf7_4_k_cu_abdeb92a4cuda3std6ranges3__45__cpo4swapE[1];
.global .align 1 .b8 _ZN34_INTERNAL_816bbcf7_4_k_cu_abdeb92a4cuda3std6ranges3__45__cpo9iter_moveE[1];
.global .align 1 .b8 _ZN34_INTERNAL_816bbcf7_4_k_cu_abdeb92a4cuda3std6ranges3__45__cpo5beginE[1];
.global .align 1 .b8 _ZN34_INTERNAL_816bbcf7_4_k_cu_abdeb92a4cuda3std6ranges3__45__cpo3endE[1];
.global .align 1 .b8 _ZN34_INTERNAL_816bbcf7_4_k_cu_abdeb92a4cuda3std6ranges3__45__cpo6cbeginE[1];
.global .align 1 .b8 _ZN34_INTERNAL_816bbcf7_4_k_cu_abdeb92a4cuda3std6ranges3__45__cpo4cendE[1];
.global .align 1 .b8 _ZN34_INTERNAL_816bbcf7_4_k_cu_abdeb92a4cuda3std6ranges3__45__cpo7advanceE[1];
.global .align 1 .b8 _ZN34_INTERNAL_816bbcf7_4_k_cu_abdeb92a4cuda3std6ranges3__45__cpo9iter_swapE[1];
.global .align 1 .b8 _ZN34_INTERNAL_816bbcf7_4_k_cu_abdeb92a4cuda3std6ranges3__45__cpo4nextE[1];
.global .align 1 .b8 _ZN34_INTERNAL_816bbcf7_4_k_cu_abdeb92a4cuda3std6ranges3__45__cpo4prevE[1];
.global .align 1 .b8 _ZN34_INTERNAL_816bbcf7_4_k_cu_abdeb92a4cuda3std6ranges3__45__cpo4dataE[1];
.global .align 1 .b8 _ZN34_INTERNAL_816bbcf7_4_k_cu_abdeb92a4cuda3std6ranges3__45__cpo5cdataE[1];
.global .align 1 .b8 _ZN34_INTERNAL_816bbcf7_4_k_cu_abdeb92a4cuda3std6ranges3__45__cpo4sizeE[1];
.global .align 1 .b8 _ZN34_INTERNAL_816bbcf7_4_k_cu_abdeb92a4cuda3std6ranges3__45__cpo5ssizeE[1];
.global .align 1 .b8 _ZN34_INTERNAL_816bbcf7_4_k_cu_abdeb92a4cuda3std6ranges3__45__cpo8distanceE[1];
.global .align 1 .b8 _ZN34_INTERNAL_816bbcf7_4_k_cu_abdeb92a6thrust24THRUST_300001_SM_1000_NS8cuda_cub3parE[1];
.global .align 1 .b8 _ZN34_INTERNAL_816bbcf7_4_k_cu_abdeb92a6thrust24THRUST_300001_SM_1000_NS8cuda_cub10par_nosyncE[1];
.global .align 1 .b8 _ZN34_INTERNAL_816bbcf7_4_k_cu_abdeb92a6thrust24THRUST_300001_SM_1000_NS6system6detail10sequential3seqE[1];
.global .align 1 .b8 _ZN34_INTERNAL_816bbcf7_4_k_cu_abdeb92a6thrust24THRUST_300001_SM_1000_NS12placeholders2_1E[1];
.global .align 1 .b8 _ZN34_INTERNAL_816bbcf7_4_k_cu_abdeb92a6thrust24THRUST_300001_SM_1000_NS12placeholders2_2E[1];
.global .align 1 .b8 _ZN34_INTERNAL_816bbcf7_4_k_cu_abdeb92a6thrust24THRUST_300001_SM_1000_NS12placeholders2_3E[1];
.global .align 1 .b8 _ZN34_INTERNAL_816bbcf7_4_k_cu_abdeb92a6thrust24THRUST_300001_SM_1000_NS12placeholders2_4E[1];
.global .align 1 .b8 _ZN34_INTERNAL_816bbcf7_4_k_cu_abdeb92a6thrust24THRUST_300001_SM_1000_NS12placeholders2_5E[1];
.global .align 1 .b8 _ZN34_INTERNAL_816bbcf7_4_k_cu_abdeb92a6thrust24THRUST_300001_SM_1000_NS12placeholders2_6E[1];
.global .align 1 .b8 _ZN34_INTERNAL_816bbcf7_4_k_cu_abdeb92a6thrust24THRUST_300001_SM_1000_NS12placeholders2_7E[1];
.global .align 1 .b8 _ZN34_INTERNAL_816bbcf7_4_k_cu_abdeb92a6thrust24THRUST_300001_SM_1000_NS12placeholders2_8E[1];
.global .align 1 .b8 _ZN34_INTERNAL_816bbcf7_4_k_cu_abdeb92a6thrust24THRUST_300001_SM_1000_NS12placeholders2_9E[1];
.global .align 1 .b8 _ZN34_INTERNAL_816bbcf7_4_k_cu_abdeb92a6thrust24THRUST_300001_SM_1000_NS12placeholders3_10E[1];
.global .align 1 .b8 _ZN34_INTERNAL_816bbcf7_4_k_cu_abdeb92a6thrust24THRUST_300001_SM_1000_NS3seqE[1];

.visible .entry _ZN3cub18CUB_300001_SM_10006detail11EmptyKernelIvEEvv()
{


	ret;

}
	// .globl	_ZN3cub18CUB_300001_SM_10006detail8for_each13static_kernelINS2_12policy_hub_t12policy_500_tEmN6thrust24THRUST_300001_SM_1000_NS8cuda_cub20__uninitialized_fill7functorINS7_10device_ptrImEEmEEEEvT0_T1_
.visible .entry _ZN3cub18CUB_300001_SM_10006detail8for_each13static_kernelINS2_12policy_hub_t12policy_500_tEmN6thrust24THRUST_300001_SM_1000_NS8cuda_cub20__uninitialized_fill7functorINS7_10device_ptrImEEmEEEEvT0_T1_(
	.param .u64 _ZN3cub18CUB_300001_SM_10006detail8for_each13static_kernelINS2_12policy_hub_t12policy_500_tEmN6thrust24THRUST_300001_SM_1000_NS8cuda_cub20__uninitialized_fill7functorINS7_10device_ptrImEEmEEEEvT0_T1__param_0,
	.param .align 8 .b8 _ZN3cub18CUB_300001_SM_10006detail8for_each13static_kernelINS2_12policy_hub_t12policy_500_tEmN6thrust24THRUST_300001_SM_1000_NS8cuda_cub20__uninitialized_fill7functorINS7_10device_ptrImEEmEEEEvT0_T1__param_1[16]
)
.maxntid 256
{
	.reg .pred 	%p<4>;
	.reg .b32 	%r<5>;
	.reg .b64 	%rd<18>;

	ld.param.u64 	%rd6, [_ZN3cub18CUB_300001_SM_10006detail8for_each13static_kernelINS2_12policy_hub_t12policy_500_tEmN6thrust24THRUST_300001_SM_1000_NS8cuda_cub20__uninitialized_fill7functorINS7_10device_ptrImEEmEEEEvT0_T1__param_1+8];
	ld.param.u64 	%rd5, [_ZN3cub18CUB_300001_SM_10006detail8for_each13static_kernelINS2_12policy_hub_t12policy_500_tEmN6thrust24THRUST_300001_SM_1000_NS8cuda_cub20__uninitialized_fill7functorINS7_10device_ptrImEEmEEEEvT0_T1__param_1];
	ld.param.u64 	%rd7, [_ZN3cub18CUB_300001_SM_10006detail8for_each13static_kernelINS2_12policy_hub_t12policy_500_tEmN6thrust24THRUST_300001_SM_1000_NS8cuda_cub20__uninitialized_fill7functorINS7_10device_ptrImEEmEEEEvT0_T1__param_0];
	mov.u32 	%r2, %ctaid.x;
	mul.wide.u32 	%rd1, %r2, 512;
	sub.s64 	%rd2, %rd7, %rd1;
	setp.lt.u64 	%p1, %rd2, 512;
	@%p1 bra 	$L__BB1_2;
	mov.u32 	%r4, %tid.x;
	cvta.to.global.u64 	%rd13, %rd5;
	cvt.u64.u32 	%rd14, %r4;
	add.s64 	%rd15, %rd1, %rd14;
	shl.b64 	%rd16, %rd15, 3;
	add.s64 	%rd17, %rd13, %rd16;
	st.global.u64 	[%rd17], %rd6;
	st.global.u64 	[%rd17+2048], %rd6;
	bra.uni 	$L__BB1_6;
$L__BB1_2:
	cvta.to.global.u64 	%rd8, %rd5;
	mov.u32 	%r1, %tid.x;
	cvt.u64.u32 	%rd9, %r1;
	setp.le.u64 	%p2, %rd2, %rd9;
	add.s64 	%rd10, %rd1, %rd9;
	shl.b64 	%rd11, %rd10, 3;
	add.s64 	%rd4, %rd8, %rd11;
	@%p2 bra 	$L__BB1_4;
	st.global.u64 	[%rd4], %rd6;
$L__BB1_4:
	add.s32 	%r3, %r1, 256;
	cvt.u64.u32 	%rd12, %r3;
	setp.le.u64 	%p3, %rd2, %rd12;
	@%p3 bra 	$L__BB1_6;
	st.global.u64 	[%rd4+2048], %rd6;
$L__BB1_6:
	ret;

}
	// .globl	_ZN14gpu_basic_test12basic_kernelILm32EEEvPKmS2_mPm
.visible .entry _ZN14gpu_basic_test12basic_kernelILm32EEEvPKmS2_mPm(
	.param .u64 .ptr .align 1 _ZN14gpu_basic_test12basic_kernelILm32EEEvPKmS2_mPm_param_0,
	.param .u64 .ptr .align 1 _ZN14gpu_basic_test12basic_kernelILm32EEEvPKmS2_mPm_param_1,
	.param .u64 _ZN14gpu_basic_test12basic_kernelILm32EEEvPKmS2_mPm_param_2,
	.param .u64 .ptr .align 1 _ZN14gpu_basic_test12basic_kernelILm32EEEvPKmS2_mPm_param_3
)
{
	.reg .pred 	%p<2>;
	.reg .b32 	%r<3>;
	.reg .b64 	%rd<18>;

	ld.param.u64 	%rd2, [_ZN14gpu_basic_test12basic_kernelILm32EEEvPKmS2_mPm_param_0];
	ld.param.u64 	%rd3, [_ZN14gpu_basic_test12basic_kernelILm32EEEvPKmS2_mPm_param_1];
	ld.param.u64 	%rd5, [_ZN14gpu_basic_test12basic_kernelILm32EEEvPKmS2_mPm_param_2];
	ld.param.u64 	%rd4, [_ZN14gpu_basic_test12basic_kernelILm32EEEvPKmS2_mPm_param_3];
	mov.u32 	%r1, %tid.x;
	cvt.u64.u32 	%rd6, %r1;
	mov.u32 	%r2, %ctaid.x;
	mul.wide.u32 	%rd7, %r2, 32;
	add.s64 	%rd1, %rd7, %rd6;
	setp.ge.u64 	%p1, %rd1, %rd5;
	@%p1 bra 	$L__BB2_2;
	cvta.to.global.u64 	%rd8, %rd2;
	cvta.to.global.u64 	%rd9, %rd3;
	cvta.to.global.u64 	%rd10, %rd4;
	shl.b64 	%rd11, %rd1, 3;
	add.s64 	%rd12, %rd8, %rd11;
	ld.global.u64 	%rd13, [%rd12];
	add.s64 	%rd14, %rd9, %rd11;
	ld.global.u64 	%rd15, [%rd14];
	add.s64 	%rd16, %rd15, %rd13;
	add.s64 	%rd17, %rd10, %rd11;
	st.global.u64 	[%rd17], %rd16;
$L__BB2_2:
	ret;

}


// ===== COMPILED SASS (sm_100) =====

	.target	sm_100

	.elftype	@"ET_EXEC"


//--------------------- .note.nv.tkinfo           --------------------------
	.section	.note.nv.tkinfo,"",@"SHT_NOTE"
	.sectionflags	@"SHF_NOTE_NV_TKINFO"
	.tkinfo
        /*0018*/ 	.word	0x00000002
        /*0030*/ 	.string	""
        /*0030*/ 	.string	"ptxas"
        /*0030*/ 	.string	"Cuda compilation tools, release 13.0, V13.0.88"
        /*0030*/ 	.string	"Build cuda_13.0.r13.0/compiler.36424714_0"
        /*0030*/ 	.string	"-arch sm_100 -m 64 "



//--------------------- .note.nv.cuinfo           --------------------------
	.section	.note.nv.cuinfo,"",@"SHT_NOTE"
	.sectionflags	@"SHF_NOTE_NV_CUINFO"
        /*0018*/ 	.short	0x0002
        /*001a*/ 	.short	0x0064
        /*001c*/ 	.short	0x0082
	.zero		2


//--------------------- .nv.info                  --------------------------
	.section	.nv.info,"",@"SHT_CUDA_INFO"
	.align	4


	//----- nvinfo : EIATTR_REGCOUNT
	.align		4
        /*0000*/ 	.byte	0x04, 0x2f
        /*0002*/ 	.short	(.L_44 - .L_43)
	.align		4
.L_43:
        /*0004*/ 	.word	index@(_ZN3cub18CUB_300001_SM_10006detail11EmptyKernelIvEEvv)
        /*0008*/ 	.word	0x00000004


	//----- nvinfo : EIATTR_FRAME_SIZE
	.align		4
.L_44:
        /*000c*/ 	.byte	0x04, 0x11
        /*000e*/ 	.short	(.L_46 - .L_45)
	.align		4
.L_45:
        /*0010*/ 	.word	index@(_ZN3cub18CUB_300001_SM_10006detail11EmptyKernelIvEEvv)
        /*0014*/ 	.word	0x00000000


	//----- nvinfo : EIATTR_REGCOUNT
	.align		4
.L_46:
        /*0018*/ 	.byte	0x04, 0x2f
        /*001a*/ 	.short	(.L_48 - .L_47)
	.align		4
.L_47:
        /*001c*/ 	.word	index@(_ZN3cub18CUB_300001_SM_10006detail8for_each13static_kernelINS2_12policy_hub_t12policy_500_tEmN6thrust24THRUST_300001_SM_1000_NS8cuda_cub20__uninitialized_fill7functorINS7_10device_ptrImEEmEEEEvT0_T1_)
        /*0020*/ 	.word	0x00000009


	//----- nvinfo : EIATTR_FRAME_SIZE
	.align		4
.L_48:
        /*0024*/ 	.byte	0x04, 0x11
        /*0026*/ 	.short	(.L_50 - .L_49)
	.align		4
.L_49:
        /*0028*/ 	.word	index@(_ZN3cub18CUB_300001_SM_10006detail8for_each13static_kernelINS2_12policy_hub_t12policy_500_tEmN6thrust24THRUST_300001_SM_1000_NS8cuda_cub20__uninitialized_fill7functorINS7_10device_ptrImEEmEEEEvT0_T1_)
        /*002c*/ 	.word	0x00000000


	//----- nvinfo : EIATTR_REGCOUNT
	.align		4
.L_50:
        /*0030*/ 	.byte	0x04, 0x2f
        /*0032*/ 	.short	(.L_52 - .L_51)
	.align		4
.L_51:
        /*0034*/ 	.word	index@(_ZN14gpu_basic_test12basic_kernelILm32EEEvPKmS2_mPm)
        /*0038*/ 	.word	0x0000000c


	//----- nvinfo : EIATTR_FRAME_SIZE
	.align		4
.L_52:
        /*003c*/ 	.byte	0x04, 0x11
        /*003e*/ 	.short	(.L_54 - .L_53)
	.align		4
.L_53:
        /*0040*/ 	.word	index@(_ZN14gpu_basic_test12basic_kernelILm32EEEvPKmS2_mPm)
        /*0044*/ 	.word	0x00000000


	//----- nvinfo : EIATTR_MIN_STACK_SIZE
	.align		4
.L_54:
        /*0048*/ 	.byte	0x04, 0x12
        /*004a*/ 	.short	(.L_56 - .L_55)
	.align		4
.L_55:
        /*004c*/ 	.word	index@(_ZN14gpu_basic_test12basic_kernelILm32EEEvPKmS2_mPm)
        /*0050*/ 	.word	0x00000000


	//----- nvinfo : EIATTR_MIN_STACK_SIZE
	.align		4
.L_56:
        /*0054*/ 	.byte	0x04, 0x12
        /*0056*/ 	.short	(.L_58 - .L_57)
	.align		4
.L_57:
        /*0058*/ 	.word	index@(_ZN3cub18CUB_300001_SM_10006detail8for_each13static_kernelINS2_12policy_hub_t12policy_500_tEmN6thrust24THRUST_300001_SM_1000_NS8cuda_cub20__uninitialized_fill7functorINS7_10device_ptrImEEmEEEEvT0_T1_)
        /*005c*/ 	.word	0x00000000


	//----- nvinfo : EIATTR_MIN_STACK_SIZE
	.align		4
.L_58:
        /*0060*/ 	.byte	0x04, 0x12
        /*0062*/ 	.short	(.L_60 - .L_59)
	.align		4
.L_59:
        /*0064*/ 	.word	index@(_ZN3cub18CUB_300001_SM_10006detail11EmptyKernelIvEEvv)
        /*0068*/ 	.word	0x00000000
.L_60:


//--------------------- .nv.compat                --------------------------
	.section	.nv.compat,"",@"SHT_CUDA_COMPAT_INFO"
	.align	4
        /*0000*/ 	.byte	0x02, 0x09, 0x00, 0x00, 0x02, 0x02, 0x01, 0x00, 0x02, 0x05, 0x05, 0x00, 0x03, 0x07, 0x01, 0x01
        /*0010*/ 	.byte	0x02, 0x03, 0x00, 0x00, 0x02, 0x06, 0x01, 0x00, 0x04, 0x0b, 0x08, 0x00, 0x09, 0x00, 0x00, 0x00
        /*0020*/ 	.byte	0x00, 0x00, 0x00, 0x00


//--------------------- .nv.info._ZN14gpu_basic_test12basic_kernelILm32EEEvPKmS2_mPm --------------------------
	.section	.nv.info._ZN14gpu_basic_test12basic_kernelILm32EEEvPKmS2_mPm,"",@"SHT_CUDA_INFO"
	.sectionflags	@""
	.align	4


	//----- nvinfo : EIATTR_CUDA_API_VERSION
	.align		4
        /*0000*/ 	.byte	0x04, 0x37
        /*0002*/ 	.short	(.L_62 - .L_61)
.L_61:
        /*0004*/ 	.word	0x00000082


	//----- nvinfo : EIATTR_KPARAM_INFO
	.align		4
.L_62:
        /*0008*/ 	.byte	0x04, 0x17
        /*000a*/ 	.short	(.L_64 - .L_63)
.L_63:
        /*000c*/ 	.word	0x00000000
        /*0010*/ 	.short	0x0003
        /*0012*/ 	.short	0x0018
        /*0014*/ 	.byte	0x00, 0xf5, 0x21, 0x00


	//----- nvinfo : EIATTR_KPARAM_INFO
	.align		4
.L_64:
        /*0018*/ 	.byte	0x04, 0x17
        /*001a*/ 	.short	(.L_66 - .L_65)
.L_65:
        /*001c*/ 	.word	0x00000000
        /*0020*/ 	.short	0x0002
        /*0022*/ 	.short	0x0010
        /*0024*/ 	.byte	0x00, 0xf0, 0x21, 0x00


	//----- nvinfo : EIATTR_KPARAM_INFO
	.align		4
.L_66:
        /*0028*/ 	.byte	0x04, 0x17
        /*002a*/ 	.short	(.L_68 - .L_67)
.L_67:
        /*002c*/ 	.word	0x00000000
        /*0030*/ 	.short	0x0001
        /*0032*/ 	.short	0x0008
        /*0034*/ 	.byte	0x00, 0xf5, 0x21, 0x00


	//----- nvinfo : EIATTR_KPARAM_INFO
	.align		4
.L_68:
        /*0038*/ 	.byte	0x04, 0x17
        /*003a*/ 	.short	(.L_70 - .L_69)
.L_69:
        /*003c*/ 	.word	0x00000000
        /*0040*/ 	.short	0x0000
        /*0042*/ 	.short	0x0000
        /*0044*/ 	.byte	0x00, 0xf5, 0x21, 0x00


	//----- nvinfo : EIATTR_SPARSE_MMA_MASK
	.align		4
.L_70:
        /*0048*/ 	.byte	0x03, 0x50
        /*004a*/ 	.short	0x0000


	//----- nvinfo : EIATTR_MAXREG_COUNT
	.align		4
        /*004c*/ 	.byte	0x03, 0x1b
        /*004e*/ 	.short	0x00ff


	//----- nvinfo : EIATTR_MERCURY_ISA_VERSION
	.align		4
        /*0050*/ 	.byte	0x03, 0x5f
        /*0052*/ 	.short	0x0101


	//----- nvinfo : EIATTR_VRC_CTA_INIT_COUNT
	.align		4
        /*0054*/ 	.byte	0x02, 0x4a
	.zero		1
	.zero		1


	//----- nvinfo : EIATTR_EXIT_INSTR_OFFSETS
	.align		4
        /*0058*/ 	.byte	0x04, 0x1c
        /*005a*/ 	.short	(.L_72 - .L_71)


	//   ....[0]....
.L_71:
        /*005c*/ 	.word	0x00000080


	//   ....[1]....
        /*0060*/ 	.word	0x00000190


	//----- nvinfo : EIATTR_CBANK_PARAM_SIZE
	.align		4
.L_72:
        /*0064*/ 	.byte	0x03, 0x19
        /*0066*/ 	.short	0x0020


	//----- nvinfo : EIATTR_PARAM_CBANK
	.align		4
        /*0068*/ 	.byte	0x04, 0x0a
        /*006a*/ 	.short	(.L_74 - .L_73)
	.align		4
.L_73:
        /*006c*/ 	.word	index@(.nv.constant0._ZN14gpu_basic_test12basic_kernelILm32EEEvPKmS2_mPm)
        /*0070*/ 	.short	0x0380
        /*0072*/ 	.short	0x0020


	//----- nvinfo : EIATTR_SW_WAR
	.align		4
.L_74:
        /*0074*/ 	.byte	0x04, 0x36
        /*0076*/ 	.short	(.L_76 - .L_75)
.L_75:
        /*0078*/ 	.word	0x00000008
.L_76:


//--------------------- .nv.info._ZN3cub18CUB_300001_SM_10006detail8for_each13static_kernelINS2_12policy_hub_t12policy_500_tEmN6thrust24THRUST_300001_SM_1000_NS8cuda_cub20__uninitialized_fill7functorINS7_10device_ptrImEEmEEEEvT0_T1_ --------------------------
	.section	.nv.info._ZN3cub18CUB_300001_SM_10006detail8for_each13static_kernelINS2_12policy_hub_t12policy_500_tEmN6thrust24THRUST_300001_SM_1000_NS8cuda_cub20__uninitialized_fill7functorINS7_10device_ptrImEEmEEEEvT0_T1_,"",@"SHT_CUDA_INFO"
	.sectionflags	@""
	.align	4


	//----- nvinfo : EIATTR_CUDA_API_VERSION
	.align		4
        /*0000*/ 	.byte	0x04, 0x37
        /*0002*/ 	.short	(.L_78 - .L_77)
.L_77:
        /*0004*/ 	.word	0x00000082


	//----- nvinfo : EIATTR_KPARAM_INFO
	.align		4
.L_78:
        /*0008*/ 	.byte	0x04, 0x17
        /*000a*/ 	.short	(.L_80 - .L_79)
.L_79:
        /*000c*/ 	.word	0x00000000
        /*0010*/ 	.short	0x0001
        /*0012*/ 	.short	0x0008
        /*0014*/ 	.byte	0x00, 0xf0, 0x41, 0x00


	//----- nvinfo : EIATTR_KPARAM_INFO
	.align		4
.L_80:
        /*0018*/ 	.byte	0x04, 0x17
        /*001a*/ 	.short	(.L_82 - .L_81)
.L_81:
        /*001c*/ 	.word	0x00000000
        /*0020*/ 	.short	0x0000
        /*0022*/ 	.short	0x0000
        /*0024*/ 	.byte	0x00, 0xf0, 0x21, 0x00


	//----- nvinfo : EIATTR_SPARSE_MMA_MASK
	.align		4
.L_82:
        /*0028*/ 	.byte	0x03, 0x50
        /*002a*/ 	.short	0x0000


	//----- nvinfo : EIATTR_MAXREG_COUNT
	.align		4
        /*002c*/ 	.byte	0x03, 0x1b
        /*002e*/ 	.short	0x00ff


	//----- nvinfo : EIATTR_MERCURY_ISA_VERSION
	.align		4
        /*0030*/ 	.byte	0x03, 0x5f
        /*0032*/ 	.short	0x0101


	//----- nvinfo : EIATTR_VRC_CTA_INIT_COUNT
	.align		4
        /*0034*/ 	.byte	0x02, 0x4a
	.zero		1
	.zero		1


	//----- nvinfo : EIATTR_EXIT_INSTR_OFFSETS
	.align		4
        /*0038*/ 	.byte	0x04, 0x1c
        /*003a*/ 	.short	(.L_84 - .L_83)


	//   ....[0]....
.L_83:
        /*003c*/ 	.word	0x00000130


	//   ....[1]....
        /*0040*/ 	.word	0x00000230


	//   ....[2]....
        /*0044*/ 	.word	0x00000260


	//----- nvinfo : EIATTR_MAX_THREADS
	.align		4
.L_84:
        /*0048*/ 	.byte	0x04, 0x05
        /*004a*/ 	.short	(.L_86 - .L_85)
.L_85:
        /*004c*/ 	.word	0x00000100
        /*0050*/ 	.word	0x00000001
        /*0054*/ 	.word	0x00000001


	//----- nvinfo : EIATTR_CBANK_PARAM_SIZE
	.align		4
.L_86:
        /*0058*/ 	.byte	0x03, 0x19
        /*005a*/ 	.short	0x0018


	//----- nvinfo : EIATTR_PARAM_CBANK
	.align		4
        /*005c*/ 	.byte	0x04, 0x0a
        /*005e*/ 	.short	(.L_88 - .L_87)
	.align		4
.L_87:
        /*0060*/ 	.word	index@(.nv.constant0._ZN3cub18CUB_300001_SM_10006detail8for_each13static_kernelINS2_12policy_hub_t12policy_500_tEmN6thrust24THRUST_300001_SM_1000_NS8cuda_cub20__uninitialized_fill7functorINS7_10device_ptrImEEmEEEEvT0_T1_)
        /*0064*/ 	.short	0x0380
        /*0066*/ 	.short	0x0018


	//----- nvinfo : EIATTR_SW_WAR
	.align		4
.L_88:
        /*0068*/ 	.byte	0x04, 0x36
        /*006a*/ 	.short	(.L_90 - .L_89)
.L_89:
        /*006c*/ 	.word	0x00000008
.L_90:


//--------------------- .nv.info._ZN3cub18CUB_300001_SM_10006detail11EmptyKernelIvEEvv --------------------------
	.section	.nv.info._ZN3cub18CUB_300001_SM_10006detail11EmptyKernelIvEEvv,"",@"SHT_CUDA_INFO"
	.sectionflags	@""
	.align	4


	//----- nvinfo : EIATTR_CUDA_API_VERSION
	.align		4
        /*0000*/ 	.byte	0x04, 0x37
        /*0002*/ 	.short	(.L_92 - .L_91)
.L_91:
        /*0004*/ 	.word	0x00000082


	//----- nvinfo : EIATTR_SPARSE_MMA_MASK
	.align		4
.L_92:
        /*0008*/ 	.byte	0x03, 0x50
        /*000a*/ 	.short	0x0000


	//----- nvinfo : EIATTR_MAXREG_COUNT
	.align		4
        /*000c*/ 	.byte	0x03, 0x1b
        /*000e*/ 	.short	0x00ff


	//----- nvinfo : EIATTR_MERCURY_ISA_VERSION
	.align		4
        /*0010*/ 	.byte	0x03, 0x5f
        /*0012*/ 	.short	0x0101


	//----- nvinfo : EIATTR_VRC_CTA_INIT_COUNT
	.align		4
        /*0014*/ 	.byte	0x02, 0x4a
	.zero		1
	.zero		1


	//----- nvinfo : EIATTR_EXIT_INSTR_OFFSETS
	.align		4
        /*0018*/ 	.byte	0x04, 0x1c
        /*001a*/ 	.short	(.L_94 - .L_93)


	//   ....[0]....
.L_93:
        /*001c*/ 	.word	0x00000010


	//----- nvinfo : EIATTR_SW_WAR
	.align		4
.L_94:
        /*0020*/ 	.byte	0x04, 0x36
        /*0022*/ 	.short	(.L_96 - .L_95)
.L_95:
        /*0024*/ 	.word	0x00000008
.L_96:


//--------------------- .nv.callgraph             --------------------------
	.section	.nv.callgraph,"",@"SHT_CUDA_CALLGRAPH"
	.align	4
	.sectionentsize	8
	.align		4
        /*0000*/ 	.word	0x00000000
	.align		4
        /*0004*/ 	.word	0xffffffff
	.align		4
        /*0008*/ 	.word	0x00000000
	.align		4
        /*000c*/ 	.word	0xfffffffe
	.align		4
        /*0010*/ 	.word	0x00000000
	.align		4
        /*0014*/ 	.word	0xfffffffd
	.align		4
        /*0018*/ 	.word	0x00000000
	.align		4
        /*001c*/ 	.word	0xfffffffc


//--------------------- .nv.constant4             --------------------------
	.section	.nv.constant4,"a",@progbits
	.align	8
	.align		8
.nv.constant4:
        /*0000*/ 	.dword	_ZN34_INTERNAL_816bbcf7_4_k_cu_abdeb92a4cuda3std3__45__cpo5beginE
	.align		8
        /*0008*/ 	.dword	_ZN34_INTERNAL_816bbcf7_4_k_cu_abdeb92a4cuda3std3__45__cpo3endE
	.align		8
        /*0010*/ 	.dword	_ZN34_INTERNAL_816bbcf7_4_k_cu_abdeb92a4cuda3std3__45__cpo6cbeginE
	.align		8
        /*0018*/ 	.dword	_ZN34_INTERNAL_816bbcf7_4_k_cu_abdeb92a4cuda3std3__45__cpo4cendE
	.align		8
        /*0020*/ 	.dword	_ZN34_INTERNAL_816bbcf7_4_k_cu_abdeb92a4cuda3std3__45__cpo6rbeginE
	.align		8
        /*0028*/ 	.dword	_ZN34_INTERNAL_816bbcf7_4_k_cu_abdeb92a4cuda3std3__45__cpo4rendE
	.align		8
        /*0030*/ 	.dword	_ZN34_INTERNAL_816bbcf7_4_k_cu_abdeb92a4cuda3std3__45__cpo7crbeginE
	.align		8
        /*0038*/ 	.dword	_ZN34_INTERNAL_816bbcf7_4_k_cu_abdeb92a4cuda3std3__45__cpo5crendE
	.align		8
        /*0040*/ 	.dword	_ZN34_INTERNAL_816bbcf7_4_k_cu_abdeb92a4cuda3std3__436_GLOBAL__N__816bbcf7_4_k_cu_abdeb92a6ignoreE
	.align		8
        /*0048*/ 	.dword	_ZN34_INTERNAL_816bbcf7_4_k_cu_abdeb92a4cuda3std3__419piecewise_constructE
	.align		8
        /*0050*/ 	.dword	_ZN34_INTERNAL_816bbcf7_4_k_cu_abdeb92a4cuda3std3__48in_placeE
	.align		8
        /*0058*/ 	.dword	_ZN34_INTERNAL_816bbcf7_4_k_cu_abdeb92a4cuda3std3__420unreachable_sentinelE
	.align		8
        /*0060*/ 	.dword	_ZN34_INTERNAL_816bbcf7_4_k_cu_abdeb92a4cuda3std3__47nulloptE
	.align		8
        /*0068*/ 	.dword	_ZN34_INTERNAL_816bbcf7_4_k_cu_abdeb92a4cuda3std3__48unexpectE
	.align		8
        /*0070*/ 	.dword	_ZN34_INTERNAL_816bbcf7_4_k_cu_abdeb92a4cuda3std6ranges3__45__cpo4swapE
	.align		8
        /*0078*/ 	.dword	_ZN34_INTERNAL_816bbcf7_4_k_cu_abdeb92a4cuda3std6ranges3__45__cpo9iter_moveE
	.align		8
        /*0080*/ 	.dword	_ZN34_INTERNAL_816bbcf7_4_k_cu_abdeb92a4cuda3std6ranges3__45__cpo5beginE
	.align		8
        /*0088*/ 	.dword	_ZN34_INTERNAL_816bbcf7_4_k_cu_abdeb92a4cuda3std6ranges3__45__cpo3endE
	.align		8
        /*0090*/ 	.dword	_ZN34_INTERNAL_816bbcf7_4_k_cu_abdeb92a4cuda3std6ranges3__45__cpo6cbeginE
	.align		8
        /*0098*/ 	.dword	_ZN34_INTERNAL_816bbcf7_4_k_cu_abdeb92a4cuda3std6ranges3__45__cpo4cendE
	.align		8
        /*00a0*/ 	.dword	_ZN34_INTERNAL_816bbcf7_4_k_cu_abdeb92a4cuda3std6ranges3__45__cpo7advanceE
	.align		8
        /*00a8*/ 	.dword	_ZN34_INTERNAL_816bbcf7_4_k_cu_abdeb92a4cuda3std6ranges3__45__cpo9iter_swapE
	.align		8
        /*00b0*/ 	.dword	_ZN34_INTERNAL_816bbcf7_4_k_cu_abdeb92a4cuda3std6ranges3__45__cpo4nextE
	.align		8
        /*00b8*/ 	.dword	_ZN34_INTERNAL_816bbcf7_4_k_cu_abdeb92a4cuda3std6ranges3__45__cpo4prevE
	.align		8
        /*00c0*/ 	.dword	_ZN34_INTERNAL_816bbcf7_4_k_cu_abdeb92a4cuda3std6ranges3__45__cpo4dataE
	.align		8
        /*00c8*/ 	.dword	_ZN34_INTERNAL_816bbcf7_4_k_cu_abdeb92a4cuda3std6ranges3__45__cpo5cdataE
	.align		8
        /*00d0*/ 	.dword	_ZN34_INTERNAL_816bbcf7_4_k_cu_abdeb92a4cuda3std6ranges3__45__cpo4sizeE
	.align		8
        /*00d8*/ 	.dword	_ZN34_INTERNAL_816bbcf7_4_k_cu_abdeb92a4cuda3std6ranges3__45__cpo5ssizeE
	.align		8
        /*00e0*/ 	.dword	_ZN34_INTERNAL_816bbcf7_4_k_cu_abdeb92a4cuda3std6ranges3__45__cpo8distanceE
	.align		8
        /*00e8*/ 	.dword	_ZN34_INTERNAL_816bbcf7_4_k_cu_abdeb92a6thrust24THRUST_300001_SM_1000_NS8cuda_cub3parE
	.align		8
        /*00f0*/ 	.dword	_ZN34_INTERNAL_816bbcf7_4_k_cu_abdeb92a6thrust24THRUST_300001_SM_1000_NS8cuda_cub10par_nosyncE
	.align		8
        /*00f8*/ 	.dword	_ZN34_INTERNAL_816bbcf7_4_k_cu_abdeb92a6thrust24THRUST_300001_SM_1000_NS6system6detail10sequential3seqE
	.align		8
        /*0100*/ 	.dword	_ZN34_INTERNAL_816bbcf7_4_k_cu_abdeb92a6thrust24THRUST_300001_SM_1000_NS12placeholders2_1E
	.align		8
        /*0108*/ 	.dword	_ZN34_INTERNAL_816bbcf7_4_k_cu_abdeb92a6thrust24THRUST_300001_SM_1000_NS12placeholders2_2E
	.align		8
        /*0110*/ 	.dword	_ZN34_INTERNAL_816bbcf7_4_k_cu_abdeb92a6thrust24THRUST_300001_SM_1000_NS12placeholders2_3E
	.align		8
        /*0118*/ 	.dword	_ZN34_INTERNAL_816bbcf7_4_k_cu_abdeb92a6thrust24THRUST_300001_SM_1000_NS12placeholders2_4E
	.align		8
        /*0120*/ 	.dword	_ZN34_INTERNAL_816bbcf7_4_k_cu_abdeb92a6thrust24THRUST_300001_SM_1000_NS12placeholders2_5E
	.align		8
        /*0128*/ 	.dword	_ZN34_INTERNAL_816bbcf7_4_k_cu_abdeb92a6thrust24THRUST_300001_SM_1000_NS12placeholders2_6E
	.align		8
        /*0130*/ 	.dword	_ZN34_INTERNAL_816bbcf7_4_k_cu_abdeb92a6thrust24THRUST_300001_SM_1000_NS12placeholders2_7E
	.align		8
        /*0138*/ 	.dword	_ZN34_INTERNAL_816bbcf7_4_k_cu_abdeb92a6thrust24THRUST_300001_SM_1000_NS12placeholders2_8E
	.align		8
        /*0140*/ 	.dword	_ZN34_INTERNAL_816bbcf7_4_k_cu_abdeb92a6thrust24THRUST_300001_SM_1000_NS12placeholders2_9E
	.align		8
        /*0148*/ 	.dword	_ZN34_INTERNAL_816bbcf7_4_k_cu_abdeb92a6thrust24THRUST_300001_SM_1000_NS12placeholders3_10E
	.align		8
        /*0150*/ 	.dword	_ZN34_INTERNAL_816bbcf7_4_k_cu_abdeb92a6thrust24THRUST_300001_SM_1000_NS3seqE


//--------------------- .text._ZN14gpu_basic_test12basic_kernelILm32EEEvPKmS2_mPm --------------------------
	.section	.text._ZN14gpu_basic_test12basic_kernelILm32EEEvPKmS2_mPm,"ax",@progbits
	.align	128
        .global         _ZN14gpu_basic_test12basic_kernelILm32EEEvPKmS2_mPm
        .type           _ZN14gpu_basic_test12basic_kernelILm32EEEvPKmS2_mPm,@function
        .size           _ZN14gpu_basic_test12basic_kernelILm32EEEvPKmS2_mPm,(.L_x_4 - _ZN14gpu_basic_test12basic_kernelILm32EEEvPKmS2_mPm)
        .other          _ZN14gpu_basic_test12basic_kernelILm32EEEvPKmS2_mPm,@"STO_CUDA_ENTRY STV_DEFAULT"
_ZN14gpu_basic_test12basic_kernelILm32EEEvPKmS2_mPm:
.text._ZN14gpu_basic_test12basic_kernelILm32EEEvPKmS2_mPm:
[----:B------:R-:W-:Y:S01]  /*0000*/  LDC R1, c[0x0][0x37c] ;  /* 0x0000df00ff017b82 */ /* 0x000fe20000000800 */
[----:B------:R-:W0:Y:S01]  /*0010*/  S2R R5, SR_CTAID.X ;  /* 0x0000000000057919 */ /* 0x000e220000002500 */
[----:B------:R-:W1:Y:S01]  /*0020*/  LDCU.64 UR4, c[0x0][0x390] ;  /* 0x00007200ff0477ac */ /* 0x000e620008000a00 */
[----:B------:R-:W-:Y:S01]  /*0030*/  IMAD.MOV.U32 R3, RZ, RZ, RZ ;  /* 0x000000ffff037224 */ /* 0x000fe200078e00ff */
[----:B------:R-:W0:Y:S02]  /*0040*/  S2R R2, SR_TID.X ;  /* 0x0000000000027919 */ /* 0x000e240000002100 */
[----:B0-----:R-:W-:-:S03]  /*0050*/  IMAD.WIDE.U32 R2, R5, 0x20, R2 ;  /* 0x0000002005027825 */ /* 0x001fc600078e0002 */
[----:B-1----:R-:W-:-:S04]  /*0060*/  ISETP.GE.U32.AND P0, PT, R2, UR4, PT ;  /* 0x0000000402007c0c */ /* 0x002fc8000bf06070 */
[----:B------:R-:W-:-:S13]  /*0070*/  ISETP.GE.U32.AND.EX P0, PT, R3, UR5, PT, P0 ;  /* 0x0000000503007c0c */ /* 0x000fda000bf06100 */
[----:B------:R-:W-:Y:S05]  /*0080*/  @P0 EXIT ;  /* 0x000000000000094d */ /* 0x000fea0003800000 */
[----:B------:R-:W0:Y:S01]  /*0090*/  LDCU.128 UR8, c[0x0][0x380] ;  /* 0x00007000ff0877ac */ /* 0x000e220008000c00 */
[C---:B------:R-:W-:Y:S01]  /*00a0*/  IMAD.SHL.U32 R8, R2.reuse, 0x8, RZ ;  /* 0x0000000802087824 */ /* 0x040fe200078e00ff */
[----:B------:R-:W-:Y:S01]  /*00b0*/  SHF.L.U64.HI R0, R2, 0x3, R3 ;  /* 0x0000000302007819 */ /* 0x000fe20000010203 */
[----:B------:R-:W1:Y:S01]  /*00c0*/  LDCU.64 UR4, c[0x0][0x358] ;  /* 0x00006b00ff0477ac */ /* 0x000e620008000a00 */
[----:B------:R-:W2:Y:S02]  /*00d0*/  LDCU.64 UR6, c[0x0][0x398] ;  /* 0x00007300ff0677ac */ /* 0x000ea40008000a00 */
[C---:B0-----:R-:W-:Y:S02]  /*00e0*/  IADD3 R2, P0, PT, R8.reuse, UR8, RZ ;  /* 0x0000000808027c10 */ /* 0x041fe4000ff1e0ff */
[----:B------:R-:W-:Y:S02]  /*00f0*/  IADD3 R4, P1, PT, R8, UR10, RZ ;  /* 0x0000000a08047c10 */ /* 0x000fe4000ff3e0ff */
[----:B------:R-:W-:-:S02]  /*0100*/  IADD3.X R3, PT, PT, R0, UR9, RZ, P0, !PT ;  /* 0x0000000900037c10 */ /* 0x000fc400087fe4ff */
[----:B------:R-:W-:-:S04]  /*0110*/  IADD3.X R5, PT, PT, R0, UR11, RZ, P1, !PT ;  /* 0x0000000b00057c10 */ /* 0x000fc80008ffe4ff */
[----:B-1----:R-:W3:Y:S04]  /*0120*/  LDG.E.64 R2, desc[UR4][R2.64] ;  /* 0x0000000402027981 */ /* 0x002ee8000c1e1b00 */
[----:B------:R-:W3:Y:S01]  /*0130*/  LDG.E.64 R4, desc[UR4][R4.64] ;  /* 0x0000000404047981 */ /* 0x000ee2000c1e1b00 */
[----:B--2---:R-:W-:-:S04]  /*0140*/  IADD3 R8, P1, PT, R8, UR6, RZ ;  /* 0x0000000608087c10 */ /* 0x004fc8000ff3e0ff */
[----:B------:R-:W-:Y:S02]  /*0150*/  IADD3.X R9, PT, PT, R0, UR7, RZ, P1, !PT ;  /* 0x0000000700097c10 */ /* 0x000fe40008ffe4ff */
[----:B---3--:R-:W-:-:S05]  /*0160*/  IADD3 R6, P0, PT, R2, R4, RZ ;  /* 0x0000000402067210 */ /* 0x008fca0007f1e0ff */
[----:B------:R-:W-:-:S05]  /*0170*/  IMAD.X R7, R3, 0x1, R5, P0 ;  /* 0x0000000103077824 */ /* 0x000fca00000e0605 */
[----:B------:R-:W-:Y:S01]  /*0180*/  STG.E.64 desc[UR4][R8.64], R6 ;  /* 0x0000000608007986 */ /* 0x000fe2000c101b04 */
[----:B------:R-:W-:Y:S05]  /*0190*/  EXIT ;  /* 0x000000000000794d */ /* 0x000fea0003800000 */
.L_x_0:
[----:B------:R-:W-:-:S00]  /*01a0*/  BRA `(.L_x_0) ;  /* 0xfffffffc00fc7947 */ /* 0x000fc0000383ffff */
[----:B------:R-:W-:-:S00]  /*01b0*/  NOP ;  /* 0x0000000000007918 */ /* 0x000fc00000000000 */
        /* <DEDUP_REMOVED lines=12> */
.L_x_4:


//--------------------- .text._ZN3cub18CUB_300001_SM_10006detail8for_each13static_kernelINS2_12policy_hub_t12policy_500_tEmN6thrust24THRUST_300001_SM_1000_NS8cuda_cub20__uninitialized_fill7functorINS7_10device_ptrImEEmEEEEvT0_T1_ --------------------------
	.section	.text._ZN3cub18CUB_300001_SM_10006detail8for_each13static_kernelINS2_12policy_hub_t12policy_500_tEmN6thrust24THRUST_300001_SM_1000_NS8cuda_cub20__uninitialized_fill7functorINS7_10device_ptrImEEmEEEEvT0_T1_,"ax",@progbits
	.align	128
        .global         _ZN3cub18CUB_300001_SM_10006detail8for_each13static_kernelINS2_12policy_hub_t12policy_500_tEmN6thrust24THRUST_300001_SM_1000_NS8cuda_cub20__uninitialized_fill7functorINS7_10device_ptrImEEmEEEEvT0_T1_
        .type           _ZN3cub18CUB_300001_SM_10006detail8for_each13static_kernelINS2_12policy_hub_t12policy_500_tEmN6thrust24THRUST_300001_SM_1000_NS8cuda_cub20__uninitialized_fill7functorINS7_10device_ptrImEEmEEEEvT0_T1_,@function
        .size           _ZN3cub18CUB_300001_SM_10006detail8for_each13static_kernelINS2_12policy_hub_t12policy_500_tEmN6thrust24THRUST_300001_SM_1000_NS8cuda_cub20__uninitialized_fill7functorINS7_10device_ptrImEEmEEEEvT0_T1_,(.L_x_5 - _ZN3cub18CUB_300001_SM_10006detail8for_each13static_kernelINS2_12policy_hub_t12policy_500_tEmN6thrust24THRUST_300001_SM_1000_NS8cuda_cub20__uninitialized_fill7functorINS7_10device_ptrImEEmEEEEvT0_T1_)
        .other          _ZN3cub18CUB_300001_SM_10006detail8for_each13static_kernelINS2_12policy_hub_t12policy_500_tEmN6thrust24THRUST_300001_SM_1000_NS8cuda_cub20__uninitialized_fill7functorINS7_10device_ptrImEEmEEEEvT0_T1_,@"STO_CUDA_ENTRY STV_DEFAULT"
_ZN3cub18CUB_300001_SM_10006detail8for_each13static_kernelINS2_12policy_hub_t12policy_500_tEmN6thrust24THRUST_300001_SM_1000_NS8cuda_cub20__uninitialized_fill7functorINS7_10device_ptrImEEmEEEEvT0_T1_:
.text._ZN3cub18CUB_300001_SM_10006detail8for_each13static_kernelINS2_12policy_hub_t12policy_500_tEmN6thrust24THRUST_300001_SM_1000_NS8cuda_cub20__uninitialized_fill7functorINS7_10device_ptrImEEmEEEEvT0_T1_:
[----:B------:R-:W-:Y:S08]  /*0000*/  LDC R1, c[0x0][0x37c] ;  /* 0x0000df00ff017b82 */ /* 0x000ff00000000800 */
[----:B------:R-:W0:Y:S01]  /*0010*/  S2UR UR4, SR_CTAID.X ;  /* 0x00000000000479c3 */ /* 0x000e220000002500 */
[----:B------:R-:W1:Y:S01]  /*0020*/  LDCU.64 UR6, c[0x0][0x380] ;  /* 0x00007000ff0677ac */ /* 0x000e620008000a00 */
[----:B------:R-:W2:Y:S01]  /*0030*/  LDCU.64 UR8, c[0x0][0x358] ;  /* 0x00006b00ff0877ac */ /* 0x000ea20008000a00 */
[----:B0-----:R-:W-:-:S04]  /*0040*/  UIMAD.WIDE.U32 UR4, UR4, 0x200, URZ ;  /* 0x00000200040478a5 */ /* 0x001fc8000f8e00ff */
[----:B-1----:R-:W-:-:S04]  /*0050*/  UIADD3 UR6, UP0, UPT, -UR4, UR6, URZ ;  /* 0x0000000604067290 */ /* 0x002fc8000ff1e1ff */
[----:B------:R-:W-:Y:S02]  /*0060*/  UIADD3.X UR7, UPT, UPT, ~UR5, UR7, URZ, UP0, !UPT ;  /* 0x0000000705077290 */ /* 0x000fe400087fe5ff */
[----:B------:R-:W-:-:S04]  /*0070*/  UISETP.GE.U32.AND UP0, UPT, UR6, 0x200, UPT ;  /* 0x000002000600788c */ /* 0x000fc8000bf06070 */
[----:B------:R-:W-:-:S09]  /*0080*/  UISETP.GE.U32.AND.EX UP0, UPT, UR7, URZ, UPT, UP0 ;  /* 0x000000ff0700728c */ /* 0x000fd2000bf06100 */
[----:B--2---:R-:W-:Y:S05]  /*0090*/  BRA.U !UP0, `(.L_x_1) ;  /* 0x0000000108287547 */ /* 0x004fea000b800000 */
[----:B------:R-:W0:Y:S01]  /*00a0*/  S2R R0, SR_TID.X ;  /* 0x0000000000007919 */ /* 0x000e220000002100 */
[----:B------:R-:W1:Y:S01]  /*00b0*/  LDCU.64 UR6, c[0x0][0x388] ;  /* 0x00007100ff0677ac */ /* 0x000e620008000a00 */
[----:B------:R-:W2:Y:S01]  /*00c0*/  LDC.64 R4, c[0x0][0x390] ;  /* 0x0000e400ff047b82 */ /* 0x000ea20000000a00 */
[----:B0-----:R-:W-:-:S05]  /*00d0*/  IADD3 R0, P0, PT, R0, UR4, RZ ;  /* 0x0000000400007c10 */ /* 0x001fca000ff1e0ff */
[----:B------:R-:W-:Y:S01]  /*00e0*/  IMAD.X R3, RZ, RZ, UR5, P0 ;  /* 0x00000005ff037e24 */ /* 0x000fe200080e06ff */
[----:B-1----:R-:W-:-:S04]  /*00f0*/  LEA R2, P0, R0, UR6, 0x3 ;  /* 0x0000000600027c11 */ /* 0x002fc8000f8018ff */
[----:B------:R-:W-:-:S05]  /*0100*/  LEA.HI.X R3, R0, UR7, R3, 0x3, P0 ;  /* 0x0000000700037c11 */ /* 0x000fca00080f1c03 */
[----:B--2---:R-:W-:Y:S04]  /*0110*/  STG.E.64 desc[UR8][R2.64], R4 ;  /* 0x0000000402007986 */ /* 0x004fe8000c101b08 */
[----:B------:R-:W-:Y:S01]  /*0120*/  STG.E.64 desc[UR8][R2.64+0x800], R4 ;  /* 0x0008000402007986 */ /* 0x000fe2000c101b08 */
[----:B------:R-:W-:Y:S05]  /*0130*/  EXIT ;  /* 0x000000000000794d */ /* 0x000fea0003800000 */
.L_x_1:
[----:B------:R-:W0:Y:S01]  /*0140*/  S2R R0, SR_TID.X ;  /* 0x0000000000007919 */ /* 0x000e220000002100 */
[----:B------:R-:W-:Y:S01]  /*0150*/  IMAD.U32 R2, RZ, RZ, UR7 ;  /* 0x00000007ff027e24 */ /* 0x000fe2000f8e00ff */
[----:B------:R-:W1:Y:S01]  /*0160*/  LDCU.64 UR10, c[0x0][0x388] ;  /* 0x00007100ff0a77ac */ /* 0x000e620008000a00 */
[----:B------:R-:W-:Y:S01]  /*0170*/  IMAD.U32 R6, RZ, RZ, UR7 ;  /* 0x00000007ff067e24 */ /* 0x000fe2000f8e00ff */
[----:B0-----:R-:W-:-:S04]  /*0180*/  ISETP.LT.U32.AND P0, PT, R0, UR6, PT ;  /* 0x0000000600007c0c */ /* 0x001fc8000bf01070 */
[----:B------:R-:W-:Y:S01]  /*0190*/  ISETP.GT.U32.AND.EX P0, PT, R2, RZ, PT, P0 ;  /* 0x000000ff0200720c */ /* 0x000fe20003f04100 */
[C---:B------:R-:W-:Y:S01]  /*01a0*/  VIADD R2, R0.reuse, 0x100 ;  /* 0x0000010000027836 */ /* 0x040fe20000000000 */
[----:B------:R-:W-:-:S04]  /*01b0*/  IADD3 R0, P2, PT, R0, UR4, RZ ;  /* 0x0000000400007c10 */ /* 0x000fc8000ff5e0ff */
[----:B------:R-:W-:Y:S01]  /*01c0*/  ISETP.LT.U32.AND P1, PT, R2, UR6, PT ;  /* 0x0000000602007c0c */ /* 0x000fe2000bf21070 */
[----:B------:R-:W-:Y:S01]  /*01d0*/  IMAD.X R3, RZ, RZ, UR5, P2 ;  /* 0x00000005ff037e24 */ /* 0x000fe200090e06ff */
[----:B-1----:R-:W-:Y:S02]  /*01e0*/  LEA R2, P2, R0, UR10, 0x3 ;  /* 0x0000000a00027c11 */ /* 0x002fe4000f8418ff */
[----:B------:R-:W-:Y:S02]  /*01f0*/  ISETP.GT.U32.AND.EX P1, PT, R6, RZ, PT, P1 ;  /* 0x000000ff0600720c */ /* 0x000fe40003f24110 */
[----:B------:R-:W-:Y:S01]  /*0200*/  LEA.HI.X R3, R0, UR11, R3, 0x3, P2 ;  /* 0x0000000b00037c11 */ /* 0x000fe200090f1c03 */
[----:B------:R-:W0:Y:S04]  /*0210*/  @P0 LDC.64 R4, c[0x0][0x390] ;  /* 0x0000e400ff040b82 */ /* 0x000e280000000a00 */
[----:B0-----:R0:W-:Y:S06]  /*0220*/  @P0 STG.E.64 desc[UR8][R2.64], R4 ;  /* 0x0000000402000986 */ /* 0x0011ec000c101b08 */
[----:B------:R-:W-:Y:S05]  /*0230*/  @!P1 EXIT ;  /* 0x000000000000994d */ /* 0x000fea0003800000 */
[----:B0-----:R-:W0:Y:S02]  /*0240*/  LDC.64 R4, c[0x0][0x390] ;  /* 0x0000e400ff047b82 */ /* 0x001e240000000a00 */
[----:B0-----:R-:W-:Y:S01]  /*0250*/  STG.E.64 desc[UR8][R2.64+0x800], R4 ;  /* 0x0008000402007986 */ /* 0x001fe2000c101b08 */
[----:B------:R-:W-:Y:S05]  /*0260*/  EXIT ;  /* 0x000000000000794d */ /* 0x000fea0003800000 */
.L_x_2:
        /* <DEDUP_REMOVED lines=9> */
.L_x_5:


//--------------------- .text._ZN3cub18CUB_300001_SM_10006detail11EmptyKernelIvEEvv --------------------------
	.section	.text._ZN3cub18CUB_300001_SM_10006detail11EmptyKernelIvEEvv,"ax",@progbits
	.align	128
        .global         _ZN3cub18CUB_300001_SM_10006detail11EmptyKernelIvEEvv
        .type           _ZN3cub18CUB_300001_SM_10006detail11EmptyKernelIvEEvv,@function
        .size           _ZN3cub18CUB_300001_SM_10006detail11EmptyKernelIvEEvv,(.L_x_6 - _ZN3cub18CUB_300001_SM_10006detail11EmptyKernelIvEEvv)
        .other          _ZN3cub18CUB_300001_SM_10006detail11EmptyKernelIvEEvv,@"STO_CUDA_ENTRY STV_DEFAULT"
_ZN3cub18CUB_300001_SM_10006detail11EmptyKernelIvEEvv:
.text._ZN3cub18CUB_300001_SM_10006detail11EmptyKernelIvEEvv:
[----:B------:R-:W-:Y:S01]  /*0000*/  LDC R1, c[0x0][0x37c] ;  /* 0x0000df00ff017b82 */ /* 0x000fe20000000800 */
[----:B------:R-:W-:Y:S05]  /*0010*/  EXIT ;  /* 0x000000000000794d */ /* 0x000fea0003800000 */
.L_x_3:
        /* <DEDUP_REMOVED lines=14> */
.L_x_6:


//--------------------- .nv.shared.reserved.0     --------------------------
	.section	.nv.shared.reserved.0,"aw",@nobits
	.weak		__nv_reservedSMEM_offset_0_alias
	.size		__nv_reservedSMEM_offset_0_alias, 0, 64
	.other		__nv_reservedSMEM_offset_0_alias,@"STO_CUDA_RESERVED_SHARED STV_DEFAULT"
__nv_reservedSMEM_offset_0_alias:
	.zero		0
	.zero		64


//--------------------- .nv.global                --------------------------
	.section	.nv.global,"aw",@nobits
.nv.global:
	.type		_ZN34_INTERNAL_816bbcf7_4_k_cu_abdeb92a6thrust24THRUST_300001_SM_1000_NS3seqE,@object
	.size		_ZN34_INTERNAL_816bbcf7_4_k_cu_abdeb92a6thrust24THRUST_300001_SM_1000_NS3seqE,(_ZN34_INTERNAL_816bbcf7_4_k_cu_abdeb92a4cuda3std3__48in_placeE - _ZN34_INTERNAL_816bbcf7_4_k_cu_abdeb92a6thrust24THRUST_300001_SM_1000_NS3seqE)
_ZN34_INTERNAL_816bbcf7_4_k_cu_abdeb92a6thrust24THRUST_300001_SM_1000_NS3seqE:
	.zero		1
	.type		_ZN34_INTERNAL_816bbcf7_4_k_cu_abdeb92a4cuda3std3__48in_placeE,@object
	.size		_ZN34_INTERNAL_816bbcf7_4_k_cu_abdeb92a4cuda3std3__48in_placeE,(_ZN34_INTERNAL_816bbcf7_4_k_cu_abdeb92a4cuda3std6ranges3__45__cpo4sizeE - _ZN34_INTERNAL_816bbcf7_4_k_cu_abdeb92a4cuda3std3__48in_placeE)
_ZN34_INTERNAL_816bbcf7_4_k_cu_abdeb92a4cuda3std3__48in_placeE:
	.zero		1
	.type		_ZN34_INTERNAL_816bbcf7_4_k_cu_abdeb92a4cuda3std6ranges3__45__cpo4sizeE,@object
	.size		_ZN34_INTERNAL_816bbcf7_4_k_cu_abdeb92a4cuda3std6ranges3__45__cpo4sizeE,(_ZN34_INTERNAL_816bbcf7_4_k_cu_abdeb92a6thrust24THRUST_300001_SM_1000_NS12placeholders2_3E - _ZN34_INTERNAL_816bbcf7_4_k_cu_abdeb92a4cuda3std6ranges3__45__cpo4sizeE)
_ZN34_INTERNAL_816bbcf7_4_k_cu_abdeb92a4cuda3std6ranges3__45__cpo4sizeE:
	.zero		1
	.type		_ZN34_INTERNAL_816bbcf7_4_k_cu_abdeb92a6thrust24THRUST_300001_SM_1000_NS12placeholders2_3E,@object
	.size		_ZN34_INTERNAL_816bbcf7_4_k_cu_abdeb92a6thrust24THRUST_300001_SM_1000_NS12placeholders2_3E,(_ZN34_INTERNAL_816bbcf7_4_k_cu_abdeb92a4cuda3std3__45__cpo6cbeginE - _ZN34_INTERNAL_816bbcf7_4_k_cu_abdeb92a6thrust24THRUST_300001_SM_1000_NS12placeholders2_3E)
_ZN34_INTERNAL_816bbcf7_4_k_cu_abdeb92a6thrust24THRUST_300001_SM_1000_NS12placeholders2_3E:
	.zero		1
	.type		_ZN34_INTERNAL_816bbcf7_4_k_cu_abdeb92a4cuda3std3__45__cpo6cbeginE,@object
	.size		_ZN34_INTERNAL_816bbcf7_4_k_cu_abdeb92a4cuda3std3__45__cpo6cbeginE,(_ZN34_INTERNAL_816bbcf7_4_k_cu_abdeb92a4cuda3std6ranges3__45__cpo6cbeginE - _ZN34_INTERNAL_816bbcf7_4_k_cu_abdeb92a4cuda3std3__45__cpo6cbeginE)
_ZN34_INTERNAL_816bbcf7_4_k_cu_abdeb92a4cuda3std3__45__cpo6cbeginE:
	.zero		1
	.type		_ZN34_INTERNAL_816bbcf7_4_k_cu_abdeb92a4cuda3std6ranges3__45__cpo6cbeginE,@object
	.size		_ZN34_INTERNAL_816bbcf7_4_k_cu_abdeb92a4cuda3std6ranges3__45__cpo6cbeginE,(_ZN34_INTERNAL_816bbcf7_4_k_cu_abdeb92a6thrust24THRUST_300001_SM_1000_NS12placeholders2_7E - _ZN34_INTERNAL_816bbcf7_4_k_cu_abdeb92a4cuda3std6ranges3__45__cpo6cbeginE)
_ZN34_INTERNAL_816bbcf7_4_k_cu_abdeb92a4cuda3std6ranges3__45__cpo6cbeginE:
	.zero		1
	.type		_ZN34_INTERNAL_816bbcf7_4_k_cu_abdeb92a6thrust24THRUST_300001_SM_1000_NS12placeholders2_7E,@object
	.size		_ZN34_INTERNAL_816bbcf7_4_k_cu_abdeb92a6thrust24THRUST_300001_SM_1000_NS12placeholders2_7E,(_ZN34_INTERNAL_816bbcf7_4_k_cu_abdeb92a4cuda3std3__45__cpo7crbeginE - _ZN34_INTERNAL_816bbcf7_4_k_cu_abdeb92a6thrust24THRUST_300001_SM_1000_NS12placeholders2_7E)
_ZN34_INTERNAL_816bbcf7_4_k_cu_abdeb92a6thrust24THRUST_300001_SM_1000_NS12placeholders2_7E:
	.zero		1
	.type		_ZN34_INTERNAL_816bbcf7_4_k_cu_abdeb92a4cuda3std3__45__cpo7crbeginE,@object
	.size		_ZN34_INTERNAL_816bbcf7_4_k_cu_abdeb92a4cuda3std3__45__cpo7crbeginE,(_ZN34_INTERNAL_816bbcf7_4_k_cu_abdeb92a4cuda3std6ranges3__45__cpo4nextE - _ZN34_INTERNAL_816bbcf7_4_k_cu_abdeb92a4cuda3std3__45__cpo7crbeginE)
_ZN34_INTERNAL_816bbcf7_4_k_cu_abdeb92a4cuda3std3__45__cpo7crbeginE:
	.zero		1
	.type		_ZN34_INTERNAL_816bbcf7_4_k_cu_abdeb92a4cuda3std6ranges3__45__cpo4nextE,@object
	.size		_ZN34_INTERNAL_816bbcf7_4_k_cu_abdeb92a4cuda3std6ranges3__45__cpo4nextE,(_ZN34_INTERNAL_816bbcf7_4_k_cu_abdeb92a4cuda3std6ranges3__45__cpo4swapE - _ZN34_INTERNAL_816bbcf7_4_k_cu_abdeb92a4cuda3std6ranges3__45__cpo4nextE)
_ZN34_INTERNAL_816bbcf7_4_k_cu_abdeb92a4cuda3std6ranges3__45__cpo4nextE:
	.zero		1
	.type		_ZN34_INTERNAL_816bbcf7_4_k_cu_abdeb92a4cuda3std6ranges3__45__cpo4swapE,@object
	.size		_ZN34_INTERNAL_816bbcf7_4_k_cu_abdeb92a4cuda3std6ranges3__45__cpo4swapE,(_ZN34_INTERNAL_816bbcf7_4_k_cu_abdeb92a6thrust24THRUST_300001_SM_1000_NS8cuda_cub10par_nosyncE - _ZN34_INTERNAL_816bbcf7_4_k_cu_abdeb92a4cuda3std6ranges3__45__cpo4swapE)
_ZN34_INTERNAL_816bbcf7_4_k_cu_abdeb92a4cuda3std6ranges3__45__cpo4swapE:
	.zero		1
	.type		_ZN34_INTERNAL_816bbcf7_4_k_cu_abdeb92a6thrust24THRUST_300001_SM_1000_NS8cuda_cub10par_nosyncE,@object
	.size		_ZN34_INTERNAL_816bbcf7_4_k_cu_abdeb92a6thrust24THRUST_300001_SM_1000_NS8cuda_cub10par_nosyncE,(_ZN34_INTERNAL_816bbcf7_4_k_cu_abdeb92a6thrust24THRUST_300001_SM_1000_NS12placeholders2_9E - _ZN34_INTERNAL_816bbcf7_4_k_cu_abdeb92a6thrust24THRUST_300001_SM_1000_NS8cuda_cub10par_nosyncE)
_ZN34_INTERNAL_816bbcf7_4_k_cu_abdeb92a6thrust24THRUST_300001_SM_1000_NS8cuda_cub10par_nosyncE:
	.zero		1
	.type		_ZN34_INTERNAL_816bbcf7_4_k_cu_abdeb92a6thrust24THRUST_300001_SM_1000_NS12placeholders2_9E,@object
	.size		_ZN34_INTERNAL_816bbcf7_4_k_cu_abdeb92a6thrust24THRUST_300001_SM_1000_NS12placeholders2_9E,(_ZN34_INTERNAL_816bbcf7_4_k_cu_abdeb92a4cuda3std3__436_GLOBAL__N__816bbcf7_4_k_cu_abdeb92a6ignoreE - _ZN34_INTERNAL_816bbcf7_4_k_cu_abdeb92a6thrust24THRUST_300001_SM_1000_NS12placeholders2_9E)
_ZN34_INTERNAL_816bbcf7_4_k_cu_abdeb92a6thrust24THRUST_300001_SM_1000_NS12placeholders2_9E:
	.zero		1
	.type		_ZN34_INTERNAL_816bbcf7_4_k_cu_abdeb92a4cuda3std3__436_GLOBAL__N__816bbcf7_4_k_cu_abdeb92a6ignoreE,@object
	.size		_ZN34_INTERNAL_816bbcf7_4_k_cu_abdeb92a4cuda3std3__436_GLOBAL__N__816bbcf7_4_k_cu_abdeb92a6ignoreE,(_ZN34_INTERNAL_816bbcf7_4_k_cu_abdeb92a4cuda3std6ranges3__45__cpo4dataE - _ZN34_INTERNAL_816bbcf7_4_k_cu_abdeb92a4cuda3std3__436_GLOBAL__N__816bbcf7_4_k_cu_abdeb92a6ignoreE)
_ZN34_INTERNAL_816bbcf7_4_k_cu_abdeb92a4cuda3std3__436_GLOBAL__N__816bbcf7_4_k_cu_abdeb92a6ignoreE:
	.zero		1
	.type		_ZN34_INTERNAL_816bbcf7_4_k_cu_abdeb92a4cuda3std6ranges3__45__cpo4dataE,@object
	.size		_ZN34_INTERNAL_816bbcf7_4_k_cu_abdeb92a4cuda3std6ranges3__45__cpo4dataE,(_ZN34_INTERNAL_816bbcf7_4_k_cu_abdeb92a6thrust24THRUST_300001_SM_1000_NS12placeholders2_1E - _ZN34_INTERNAL_816bbcf7_4_k_cu_abdeb92a4cuda3std6ranges3__45__cpo4dataE)
_ZN34_INTERNAL_816bbcf7_4_k_cu_abdeb92a4cuda3std6ranges3__45__cpo4dataE:
	.zero		1
	.type		_ZN34_INTERNAL_816bbcf7_4_k_cu_abdeb92a6thrust24THRUST_300001_SM_1000_NS12placeholders2_1E,@object
	.size		_ZN34_INTERNAL_816bbcf7_4_k_cu_abdeb92a6thrust24THRUST_300001_SM_1000_NS12placeholders2_1E,(_ZN34_INTERNAL_816bbcf7_4_k_cu_abdeb92a4cuda3std3__45__cpo5beginE - _ZN34_INTERNAL_816bbcf7_4_k_cu_abdeb92a6thrust24THRUST_300001_SM_1000_NS12placeholders2_1E)
_ZN34_INTERNAL_816bbcf7_4_k_cu_abdeb92a6thrust24THRUST_300001_SM_1000_NS12placeholders2_1E:
	.zero		1
	.type		_ZN34_INTERNAL_816bbcf7_4_k_cu_abdeb92a4cuda3std3__45__cpo5beginE,@object
	.size		_ZN34_INTERNAL_816bbcf7_4_k_cu_abdeb92a4cuda3std3__45__cpo5beginE,(_ZN34_INTERNAL_816bbcf7_4_k_cu_abdeb92a4cuda3std6ranges3__45__cpo5beginE - _ZN34_INTERNAL_816bbcf7_4_k_cu_abdeb92a4cuda3std3__45__cpo5beginE)
_ZN34_INTERNAL_816bbcf7_4_k_cu_abdeb92a4cuda3std3__45__cpo5beginE:
	.zero		1
	.type		_ZN34_INTERNAL_816bbcf7_4_k_cu_abdeb92a4cuda3std6ranges3__45__cpo5beginE,@object
	.size		_ZN34_INTERNAL_816bbcf7_4_k_cu_abdeb92a4cuda3std6ranges3__45__cpo5beginE,(_ZN34_INTERNAL_816bbcf7_4_k_cu_abdeb92a6thrust24THRUST_300001_SM_1000_NS12placeholders2_5E - _ZN34_INTERNAL_816bbcf7_4_k_cu_abdeb92a4cuda3std6ranges3__45__cpo5beginE)
_ZN34_INTERNAL_816bbcf7_4_k_cu_abdeb92a4cuda3std6ranges3__45__cpo5beginE:
	.zero		1
	.type		_ZN34_INTERNAL_816bbcf7_4_k_cu_abdeb92a6thrust24THRUST_300001_SM_1000_NS12placeholders2_5E,@object
	.size		_ZN34_INTERNAL_816bbcf7_4_k_cu_abdeb92a6thrust24THRUST_300001_SM_1000_NS12placeholders2_5E,(_ZN34_INTERNAL_816bbcf7_4_k_cu_abdeb92a4cuda3std3__45__cpo6rbeginE - _ZN34_INTERNAL_816bbcf7_4_k_cu_abdeb92a6thrust24THRUST_300001_SM_1000_NS12placeholders2_5E)
_ZN34_INTERNAL_816bbcf7_4_k_cu_abdeb92a6thrust24THRUST_300001_SM_1000_NS12placeholders2_5E:
	.zero		1
	.type		_ZN34_INTERNAL_816bbcf7_4_k_cu_abdeb92a4cuda3std3__45__cpo6rbeginE,@object
	.size		_ZN34_INTERNAL_816bbcf7_4_k_cu_abdeb92a4cuda3std3__45__cpo6rbeginE,(_ZN34_INTERNAL_816bbcf7_4_k_cu_abdeb92a4cuda3std6ranges3__45__cpo7advanceE - _ZN34_INTERNAL_816bbcf7_4_k_cu_abdeb92a4cuda3std3__45__cpo6rbeginE)
_ZN34_INTERNAL_816bbcf7_4_k_cu_abdeb92a4cuda3std3__45__cpo6rbeginE:
	.zero		1
	.type		_ZN34_INTERNAL_816bbcf7_4_k_cu_abdeb92a4cuda3std6ranges3__45__cpo7advanceE,@object
	.size		_ZN34_INTERNAL_816bbcf7_4_k_cu_abdeb92a4cuda3std6ranges3__45__cpo7advanceE,(_ZN34_INTERNAL_816bbcf7_4_k_cu_abdeb92a4cuda3std3__47nulloptE - _ZN34_INTERNAL_816bbcf7_4_k_cu_abdeb92a4cuda3std6ranges3__45__cpo7advanceE)
_ZN34_INTERNAL_816bbcf7_4_k_cu_abdeb92a4cuda3std6ranges3__45__cpo7advanceE:
	.zero		1
	.type		_ZN34_INTERNAL_816bbcf7_4_k_cu_abdeb92a4cuda3std3__47nulloptE,@object
	.size		_ZN34_INTERNAL_816bbcf7_4_k_cu_abdeb92a4cuda3std3__47nulloptE,(_ZN34_INTERNAL_816bbcf7_4_k_cu_abdeb92a4cuda3std6ranges3__45__cpo8distanceE - _ZN34_INTERNAL_816bbcf7_4_k_cu_abdeb92a4cuda3std3__47nulloptE)
_ZN34_INTERNAL_816bbcf7_4_k_cu_abdeb92a4cuda3std3__47nulloptE:
	.zero		1
	.type		_ZN34_INTERNAL_816bbcf7_4_k_cu_abdeb92a4cuda3std6ranges3__45__cpo8distanceE,@object
	.size		_ZN34_INTERNAL_816bbcf7_4_k_cu_abdeb92a4cuda3std6ranges3__45__cpo8distanceE,(_ZN34_INTERNAL_816bbcf7_4_k_cu_abdeb92a6thrust24THRUST_300001_SM_1000_NS12placeholders3_10E - _ZN34_INTERNAL_816bbcf7_4_k_cu_abdeb92a4cuda3std6ranges3__45__cpo8distanceE)
_ZN34_INTERNAL_816bbcf7_4_k_cu_abdeb92a4cuda3std6ranges3__45__cpo8distanceE:
	.zero		1
	.type		_ZN34_INTERNAL_816bbcf7_4_k_cu_abdeb92a6thrust24THRUST_300001_SM_1000_NS12placeholders3_10E,@object
	.size		_ZN34_INTERNAL_816bbcf7_4_k_cu_abdeb92a6thrust24THRUST_300001_SM_1000_NS12placeholders3_10E,(_ZN34_INTERNAL_816bbcf7_4_k_cu_abdeb92a4cuda3std3__419piecewise_constructE - _ZN34_INTERNAL_816bbcf7_4_k_cu_abdeb92a6thrust24THRUST_300001_SM_1000_NS12placeholders3_10E)
_ZN34_INTERNAL_816bbcf7_4_k_cu_abdeb92a6thrust24THRUST_300001_SM_1000_NS12placeholders3_10E:
	.zero		1
	.type		_ZN34_INTERNAL_816bbcf7_4_k_cu_abdeb92a4cuda3std3__419piecewise_constructE,@object
	.size		_ZN34_INTERNAL_816bbcf7_4_k_cu_abdeb92a4cuda3std3__419piecewise_constructE,(_ZN34_INTERNAL_816bbcf7_4_k_cu_abdeb92a4cuda3std6ranges3__45__cpo5cdataE - _ZN34_INTERNAL_816bbcf7_4_k_cu_abdeb92a4cuda3std3__419piecewise_constructE)
_ZN34_INTERNAL_816bbcf7_4_k_cu_abdeb92a4cuda3std3__419piecewise_constructE:
	.zero		1
	.type		_ZN34_INTERNAL_816bbcf7_4_k_cu_abdeb92a4cuda3std6ranges3__45__cpo5cdataE,@object
	.size		_ZN34_INTERNAL_816bbcf7_4_k_cu_abdeb92a4cuda3std6ranges3__45__cpo5cdataE,(_ZN34_INTERNAL_816bbcf7_4_k_cu_abdeb92a6thrust24THRUST_300001_SM_1000_NS12placeholders2_2E - _ZN34_INTERNAL_816bbcf7_4_k_cu_abdeb92a4cuda3std6ranges3__45__cpo5cdataE)
_ZN34_INTERNAL_816bbcf7_4_k_cu_abdeb92a4cuda3std6ranges3__45__cpo5cdataE:
	.zero		1
	.type		_ZN34_INTERNAL_816bbcf7_4_k_cu_abdeb92a6thrust24THRUST_300001_SM_1000_NS12placeholders2_2E,@object
	.size		_ZN34_INTERNAL_816bbcf7_4_k_cu_abdeb92a6thrust24THRUST_300001_SM_1000_NS12placeholders2_2E,(_ZN34_INTERNAL_816bbcf7_4_k_cu_abdeb92a4cuda3std3__45__cpo3endE - _ZN34_INTERNAL_816bbcf7_4_k_cu_abdeb92a6thrust24THRUST_300001_SM_1000_NS12placeholders2_2E)
_ZN34_INTERNAL_816bbcf7_4_k_cu_abdeb92a6thrust24THRUST_300001_SM_1000_NS12placeholders2_2E:
	.zero		1
	.type		_ZN34_INTERNAL_816bbcf7_4_k_cu_abdeb92a4cuda3std3__45__cpo3endE,@object
	.size		_ZN34_INTERNAL_816bbcf7_4_k_cu_abdeb92a4cuda3std3__45__cpo3endE,(_ZN34_INTERNAL_816bbcf7_4_k_cu_abdeb92a4cuda3std6ranges3__45__cpo3endE - _ZN34_INTERNAL_816bbcf7_4_k_cu_abdeb92a4cuda3std3__45__cpo3endE)
_ZN34_INTERNAL_816bbcf7_4_k_cu_abdeb92a4cuda3std3__45__cpo3endE:
	.zero		1
	.type		_ZN34_INTERNAL_816bbcf7_4_k_cu_abdeb92a4cuda3std6ranges3__45__cpo3endE,@object
	.size		_ZN34_INTERNAL_816bbcf7_4_k_cu_abdeb92a4cuda3std6ranges3__45__cpo3endE,(_ZN34_INTERNAL_816bbcf7_4_k_cu_abdeb92a6thrust24THRUST_300001_SM_1000_NS12placeholders2_6E - _ZN34_INTERNAL_816bbcf7_4_k_cu_abdeb92a4cuda3std6ranges3__45__cpo3endE)
_ZN34_INTERNAL_816bbcf7_4_k_cu_abdeb92a4cuda3std6ranges3__45__cpo3endE:
	.zero		1
	.type		_ZN34_INTERNAL_816bbcf7_4_k_cu_abdeb92a6thrust24THRUST_300001_SM_1000_NS12placeholders2_6E,@object
	.size		_ZN34_INTERNAL_816bbcf7_4_k_cu_abdeb92a6thrust24THRUST_300001_SM_1000_NS12placeholders2_6E,(_ZN34_INTERNAL_816bbcf7_4_k_cu_abdeb92a4cuda3std3__45__cpo4rendE - _ZN34_INTERNAL_816bbcf7_4_k_cu_abdeb92a6thrust24THRUST_300001_SM_1000_NS12placeholders2_6E)
_ZN34_INTERNAL_816bbcf7_4_k_cu_abdeb92a6thrust24THRUST_300001_SM_1000_NS12placeholders2_6E:
	.zero		1
	.type		_ZN34_INTERNAL_816bbcf7_4_k_cu_abdeb92a4cuda3std3__45__cpo4rendE,@object
	.size		_ZN34_INTERNAL_816bbcf7_4_k_cu_abdeb92a4cuda3std3__45__cpo4rendE,(_ZN34_INTERNAL_816bbcf7_4_k_cu_abdeb92a4cuda3std6ranges3__45__cpo9iter_swapE - _ZN34_INTERNAL_816bbcf7_4_k_cu_abdeb92a4cuda3std3__45__cpo4rendE)
_ZN34_INTERNAL_816bbcf7_4_k_cu_abdeb92a4cuda3std3__45__cpo4rendE:
	.zero		1
	.type		_ZN34_INTERNAL_816bbcf7_4_k_cu_abdeb92a4cuda3std6ranges3__45__cpo9iter_swapE,@object
	.size		_ZN34_INTERNAL_816bbcf7_4_k_cu_abdeb92a4cuda3std6ranges3__45__cpo9iter_swapE,(_ZN34_INTERNAL_816bbcf7_4_k_cu_abdeb92a4cuda3std3__48unexpectE - _ZN34_INTERNAL_816bbcf7_4_k_cu_abdeb92a4cuda3std6ranges3__45__cpo9iter_swapE)
_ZN34_INTERNAL_816bbcf7_4_k_cu_abdeb92a4cuda3std6ranges3__45__cpo9iter_swapE:
	.zero		1
	.type		_ZN34_INTERNAL_816bbcf7_4_k_cu_abdeb92a4cuda3std3__48unexpectE,@object
	.size		_ZN34_INTERNAL_816bbcf7_4_k_cu_abdeb92a4cuda3std3__48unexpectE,(_ZN34_INTERNAL_816bbcf7_4_k_cu_abdeb92a6thrust24THRUST_300001_SM_1000_NS8cuda_cub3parE - _ZN34_INTERNAL_816bbcf7_4_k_cu_abdeb92a4cuda3std3__48unexpectE)
_ZN34_INTERNAL_816bbcf7_4_k_cu_abdeb92a4cuda3std3__48unexpectE:
	.zero		1
	.type		_ZN34_INTERNAL_816bbcf7_4_k_cu_abdeb92a6thrust24THRUST_300001_SM_1000_NS8cuda_cub3parE,@object
	.size		_ZN34_INTERNAL_816bbcf7_4_k_cu_abdeb92a6thrust24THRUST_300001_SM_1000_NS8cuda_cub3parE,(_ZN34_INTERNAL_816bbcf7_4_k_cu_abdeb92a6thrust24THRUST_300001_SM_1000_NS12placeholders2_4E - _ZN34_INTERNAL_816bbcf7_4_k_cu_abdeb92a6thrust24THRUST_300001_SM_1000_NS8cuda_cub3parE)
_ZN34_INTERNAL_816bbcf7_4_k_cu_abdeb92a6thrust24THRUST_300001_SM_1000_NS8cuda_cub3parE:
	.zero		1
	.type		_ZN34_INTERNAL_816bbcf7_4_k_cu_abdeb92a6thrust24THRUST_300001_SM_1000_NS12placeholders2_4E,@object
	.size		_ZN34_INTERNAL_816bbcf7_4_k_cu_abdeb92a6thrust24THRUST_300001_SM_1000_NS12placeholders2_4E,(_ZN34_INTERNAL_816bbcf7_4_k_cu_abdeb92a4cuda3std3__45__cpo4cendE - _ZN34_INTERNAL_816bbcf7_4_k_cu_abdeb92a6thrust24THRUST_300001_SM_1000_NS12placeholders2_4E)
_ZN34_INTERNAL_816bbcf7_4_k_cu_abdeb92a6thrust24THRUST_300001_SM_1000_NS12placeholders2_4E:
	.zero		1
	.type		_ZN34_INTERNAL_816bbcf7_4_k_cu_abdeb92a4cuda3std3__45__cpo4cendE,@object
	.size		_ZN34_INTERNAL_816bbcf7_4_k_cu_abdeb92a4cuda3std3__45__cpo4cendE,(_ZN34_INTERNAL_816bbcf7_4_k_cu_abdeb92a4cuda3std6ranges3__45__cpo4cendE - _ZN34_INTERNAL_816bbcf7_4_k_cu_abdeb92a4cuda3std3__45__cpo4cendE)
_ZN34_INTERNAL_816bbcf7_4_k_cu_abdeb92a4cuda3std3__45__cpo4cendE:
	.zero		1
	.type		_ZN34_INTERNAL_816bbcf7_4_k_cu_abdeb92a4cuda3std6ranges3__45__cpo4cendE,@object
	.size		_ZN34_INTERNAL_816bbcf7_4_k_cu_abdeb92a4cuda3std6ranges3__45__cpo4cendE,(_ZN34_INTERNAL_816bbcf7_4_k_cu_abdeb92a4cuda3std3__420unreachable_sentinelE - _ZN34_INTERNAL_816bbcf7_4_k_cu_abdeb92a4cuda3std6ranges3__45__cpo4cendE)
_ZN34_INTERNAL_816bbcf7_4_k_cu_abdeb92a4cuda3std6ranges3__45__cpo4cendE:
	.zero		1
	.type		_ZN34_INTERNAL_816bbcf7_4_k_cu_abdeb92a4cuda3std3__420unreachable_sentinelE,@object
	.size		_ZN34_INTERNAL_816bbcf7_4_k_cu_abdeb92a4cuda3std3__420unreachable_sentinelE,(_ZN34_INTERNAL_816bbcf7_4_k_cu_abdeb92a4cuda3std6ranges3__45__cpo5ssizeE - _ZN34_INTERNAL_816bbcf7_4_k_cu_abdeb92a4cuda3std3__420unreachable_sentinelE)
_ZN34_INTERNAL_816bbcf7_4_k_cu_abdeb92a4cuda3std3__420unreachable_sentinelE:
	.zero		1
	.type		_ZN34_INTERNAL_816bbcf7_4_k_cu_abdeb92a4cuda3std6ranges3__45__cpo5ssizeE,@object
	.size		_ZN34_INTERNAL_816bbcf7_4_k_cu_abdeb92a4cuda3std6ranges3__45__cpo5ssizeE,(_ZN34_INTERNAL_816bbcf7_4_k_cu_abdeb92a6thrust24THRUST_300001_SM_1000_NS12placeholders2_8E - _ZN34_INTERNAL_816bbcf7_4_k_cu_abdeb92a4cuda3std6ranges3__45__cpo5ssizeE)
_ZN34_INTERNAL_816bbcf7_4_k_cu_abdeb92a4cuda3std6ranges3__45__cpo5ssizeE:
	.zero		1
	.type		_ZN34_INTERNAL_816bbcf7_4_k_cu_abdeb92a6thrust24THRUST_300001_SM_1000_NS12placeholders2_8E,@object
	.size		_ZN34_INTERNAL_816bbcf7_4_k_cu_abdeb92a6thrust24THRUST_300001_SM_1000_NS12placeholders2_8E,(_ZN34_INTERNAL_816bbcf7_4_k_cu_abdeb92a4cuda3std3__45__cpo5crendE - _ZN34_INTERNAL_816bbcf7_4_k_cu_abdeb92a6thrust24THRUST_300001_SM_1000_NS12placeholders2_8E)
_ZN34_INTERNAL_816bbcf7_4_k_cu_abdeb92a6thrust24THRUST_300001_SM_1000_NS12placeholders2_8E:
	.zero		1
	.type		_ZN34_INTERNAL_816bbcf7_4_k_cu_abdeb92a4cuda3std3__45__cpo5crendE,@object
	.size		_ZN34_INTERNAL_816bbcf7_4_k_cu_abdeb92a4cuda3std3__45__cpo5crendE,(_ZN34_INTERNAL_816bbcf7_4_k_cu_abdeb92a4cuda3std6ranges3__45__cpo4prevE - _ZN34_INTERNAL_816bbcf7_4_k_cu_abdeb92a4cuda3std3__45__cpo5crendE)
_ZN34_INTERNAL_816bbcf7_4_k_cu_abdeb92a4cuda3std3__45__cpo5crendE:
	.zero		1
	.type		_ZN34_INTERNAL_816bbcf7_4_k_cu_abdeb92a4cuda3std6ranges3__45__cpo4prevE,@object
	.size		_ZN34_INTERNAL_816bbcf7_4_k_cu_abdeb92a4cuda3std6ranges3__45__cpo4prevE,(_ZN34_INTERNAL_816bbcf7_4_k_cu_abdeb92a4cuda3std6ranges3__45__cpo9iter_moveE - _ZN34_INTERNAL_816bbcf7_4_k_cu_abdeb92a4cuda3std6ranges3__45__cpo4prevE)
_ZN34_INTERNAL_816bbcf7_4_k_cu_abdeb92a4cuda3std6ranges3__45__cpo4prevE:
	.zero		1
	.type		_ZN34_INTERNAL_816bbcf7_4_k_cu_abdeb92a4cuda3std6ranges3__45__cpo9iter_moveE,@object
	.size		_ZN34_INTERNAL_816bbcf7_4_k_cu_abdeb92a4cuda3std6ranges3__45__cpo9iter_moveE,(_ZN34_INTERNAL_816bbcf7_4_k_cu_abdeb92a6thrust24THRUST_300001_SM_1000_NS6system6detail10sequential3seqE - _ZN34_INTERNAL_816bbcf7_4_k_cu_abdeb92a4cuda3std6ranges3__45__cpo9iter_moveE)
_ZN34_INTERNAL_816bbcf7_4_k_cu_abdeb92a4cuda3std6ranges3__45__cpo9iter_moveE:
	.zero		1
	.type		_ZN34_INTERNAL_816bbcf7_4_k_cu_abdeb92a6thrust24THRUST_300001_SM_1000_NS6system6detail10sequential3seqE,@object
	.size		_ZN34_INTERNAL_816bbcf7_4_k_cu_abdeb92a6thrust24THRUST_300001_SM_1000_NS6system6detail10sequential3seqE,(.L_31 - _ZN34_INTERNAL_816bbcf7_4_k_cu_abdeb92a6thrust24THRUST_300001_SM_1000_NS6system6detail10sequential3seqE)
_ZN34_INTERNAL_816bbcf7_4_k_cu_abdeb92a6thrust24THRUST_300001_SM_1000_NS6system6detail10sequential3seqE:
	.zero		1
.L_31:


//--------------------- .nv.constant0._ZN14gpu_basic_test12basic_kernelILm32EEEvPKmS2_mPm --------------------------
	.section	.nv.constant0._ZN14gpu_basic_test12basic_kernelILm32EEEvPKmS2_mPm,"a",@progbits
	.sectionflags	@""
	.align	4
.nv.constant0._ZN14gpu_basic_test12basic_kernelILm32EEEvPKmS2_mPm:
	.zero		928


//--------------------- .nv.constant0._ZN3cub18CUB_300001_SM_10006detail8for_each13static_kernelINS2_12policy_hub_t12policy_500_tEmN6thrust24THRUST_300001_SM_1000_NS8cuda_cub20__uninitialized_fill7functorINS7_10device_ptrImEEmEEEEvT0_T1_ --------------------------
	.section	.nv.constant0._ZN3cub18CUB_300001_SM_10006detail8for_each13static_kernelINS2_12policy_hub_t12policy_500_tEmN6thrust24THRUST_300001_SM_1000_NS8cuda_cub20__uninitialized_fill7functorINS7_10device_ptrImEEmEEEEvT0_T1_,"a",@progbits
	.sectionflags	@""
	.align	4
.nv.constant0._ZN3cub18CUB_300001_SM_10006detail8for_each13static_kernelINS2_12policy_hub_t12policy_500_tEmN6thrust24THRUST_300001_SM_1000_NS8cuda_cub20__uninitialized_fill7functorINS7_10device_ptrImEEmEEEEvT0_T1_:
	.zero		920


//--------------------- .nv.constant0._ZN3cub18CUB_300001_SM_10006detail11EmptyKernelIvEEvv --------------------------
	.section	.nv.constant0._ZN3cub18CUB_300001_SM_10006detail11EmptyKernelIvEEvv,"a",@progbits
	.sectionflags	@""
	.align	4
.nv.constant0._ZN3cub18CUB_300001_SM_10006detail11EmptyKernelIvEEvv:
	.zero		896


//--------------------- SYMBOLS --------------------------

	.type		.nv.reservedSmem.offset0,@object
	.size		.nv.reservedSmem.offset0,0x4
